//
// Generated by NVIDIA NVVM Compiler
//
// Compiler Build ID: CL-36424714
// Cuda compilation tools, release 13.0, V13.0.88
// Based on NVVM 20.0.0
//

.version 9.0
.target sm_100
.address_size 64

	// .globl	_Z17sumArraysOnDevicePfS_S_i

.visible .entry _Z17sumArraysOnDevicePfS_S_i(
	.param .u64 .ptr .align 1 _Z17sumArraysOnDevicePfS_S_i_param_0,
	.param .u64 .ptr .align 1 _Z17sumArraysOnDevicePfS_S_i_param_1,
	.param .u64 .ptr .align 1 _Z17sumArraysOnDevicePfS_S_i_param_2,
	.param .u32 _Z17sumArraysOnDevicePfS_S_i_param_3
)
{
	.reg .pred 	%p<2>;
	.reg .b32 	%r<5>;
	.reg .b32 	%f<4>;
	.reg .b64 	%rd<13>;

	ld.param.u64 	%rd2, [_Z17sumArraysOnDevicePfS_S_i_param_0];
	ld.param.u64 	%rd3, [_Z17sumArraysOnDevicePfS_S_i_param_1];
	ld.param.u64 	%rd4, [_Z17sumArraysOnDevicePfS_S_i_param_2];
	ld.param.s32 	%rd5, [_Z17sumArraysOnDevicePfS_S_i_param_3];
	mov.u32 	%r1, %tid.x;
	mov.u32 	%r2, %ctaid.x;
	mov.u32 	%r3, %ntid.x;
	mad.lo.s32 	%r4, %r2, %r3, %r1;
	cvt.u64.u32 	%rd1, %r4;
	setp.ge.u64 	%p1, %rd1, %rd5;
	@%p1 bra 	$L__BB0_2;
	cvta.to.global.u64 	%rd6, %rd2;
	cvta.to.global.u64 	%rd7, %rd3;
	cvta.to.global.u64 	%rd8, %rd4;
	shl.b64 	%rd9, %rd1, 2;
	add.s64 	%rd10, %rd6, %rd9;
	ld.global.f32 	%f1, [%rd10];
	add.s64 	%rd11, %rd7, %rd9;
	ld.global.f32 	%f2, [%rd11];
	add.f32 	%f3, %f1, %f2;
	add.s64 	%rd12, %rd8, %rd9;
	st.global.f32 	[%rd12], %f3;
$L__BB0_2:
	ret;

}


// ===== COMPILED SASS (sm_100) =====

	.target	sm_100

	.elftype	@"ET_EXEC"


//--------------------- .note.nv.tkinfo           --------------------------
	.section	.note.nv.tkinfo,"",@"SHT_NOTE"
	.sectionflags	@"SHF_NOTE_NV_TKINFO"
	.tkinfo
        /*0018*/ 	.word	0x00000002
        /*0030*/ 	.string	""
        /*0030*/ 	.string	"ptxas"
        /*0030*/ 	.string	"Cuda compilation tools, release 13.0, V13.0.88"
        /*0030*/ 	.string	"Build cuda_13.0.r13.0/compiler.36424714_0"
        /*0030*/ 	.string	"-arch sm_100 -m 64 "



//--------------------- .note.nv.cuinfo           --------------------------
	.section	.note.nv.cuinfo,"",@"SHT_NOTE"
	.sectionflags	@"SHF_NOTE_NV_CUINFO"
        /*0018*/ 	.short	0x0002
        /*001a*/ 	.short	0x0064
        /*001c*/ 	.short	0x0082
	.zero		2


//--------------------- .nv.info                  --------------------------
	.section	.nv.info,"",@"SHT_CUDA_INFO"
	.align	4


	//----- nvinfo : EIATTR_REGCOUNT
	.align		4
        /*0000*/ 	.byte	0x04, 0x2f
        /*0002*/ 	.short	(.L_1 - .L_0)
	.align		4
.L_0:
        /*0004*/ 	.word	index@(_Z17sumArraysOnDevicePfS_S_i)
        /*0008*/ 	.word	0x0000000c


	//----- nvinfo : EIATTR_FRAME_SIZE
	.align		4
.L_1:
        /*000c*/ 	.byte	0x04, 0x11
        /*000e*/ 	.short	(.L_3 - .L_2)
	.align		4
.L_2:
        /*0010*/ 	.word	index@(_Z17sumArraysOnDevicePfS_S_i)
        /*0014*/ 	.word	0x00000000


	//----- nvinfo : EIATTR_MIN_STACK_SIZE
	.align		4
.L_3:
        /*0018*/ 	.byte	0x04, 0x12
        /*001a*/ 	.short	(.L_5 - .L_4)
	.align		4
.L_4:
        /*001c*/ 	.word	index@(_Z17sumArraysOnDevicePfS_S_i)
        /*0020*/ 	.word	0x00000000
.L_5:


//--------------------- .nv.compat                --------------------------
	.section	.nv.compat,"",@"SHT_CUDA_COMPAT_INFO"
	.align	4
        /*0000*/ 	.byte	0x02, 0x09, 0x00, 0x00, 0x02, 0x02, 0x01, 0x00, 0x02, 0x05, 0x05, 0x00, 0x03, 0x07, 0x01, 0x01
        /*0010*/ 	.byte	0x02, 0x03, 0x00, 0x00, 0x02, 0x06, 0x01, 0x00, 0x04, 0x0b, 0x08, 0x00, 0x09, 0x00, 0x00, 0x00
        /*0020*/ 	.byte	0x00, 0x00, 0x00, 0x00


//--------------------- .nv.info._Z17sumArraysOnDevicePfS_S_i --------------------------
	.section	.nv.info._Z17sumArraysOnDevicePfS_S_i,"",@"SHT_CUDA_INFO"
	.sectionflags	@""
	.align	4


	//----- nvinfo : EIATTR_CUDA_API_VERSION
	.align		4
        /*0000*/ 	.byte	0x04, 0x37
        /*0002*/ 	.short	(.L_7 - .L_6)
.L_6:
        /*0004*/ 	.word	0x00000082


	//----- nvinfo : EIATTR_KPARAM_INFO
	.align		4
.L_7:
        /*0008*/ 	.byte	0x04, 0x17
        /*000a*/ 	.short	(.L_9 - .L_8)
.L_8:
        /*000c*/ 	.word	0x00000000
        /*0010*/ 	.short	0x0003
        /*0012*/ 	.short	0x0018
        /*0014*/ 	.byte	0x00, 0xf0, 0x11, 0x00


	//----- nvinfo : EIATTR_KPARAM_INFO
	.align		4
.L_9:
        /*0018*/ 	.byte	0x04, 0x17
        /*001a*/ 	.short	(.L_11 - .L_10)
.L_10:
        /*001c*/ 	.word	0x00000000
        /*0020*/ 	.short	0x0002
        /*0022*/ 	.short	0x0010
        /*0024*/ 	.byte	0x00, 0xf5, 0x21, 0x00


	//----- nvinfo : EIATTR_KPARAM_INFO
	.align		4
.L_11:
        /*0028*/ 	.byte	0x04, 0x17
        /*002a*/ 	.short	(.L_13 - .L_12)
.L_12:
        /*002c*/ 	.word	0x00000000
        /*0030*/ 	.short	0x0001
        /*0032*/ 	.short	0x0008
        /*0034*/ 	.byte	0x00, 0xf5, 0x21, 0x00


	//----- nvinfo : EIATTR_KPARAM_INFO
	.align		4
.L_13:
        /*0038*/ 	.byte	0x04, 0x17
        /*003a*/ 	.short	(.L_15 - .L_14)
.L_14:
        /*003c*/ 	.word	0x00000000
        /*0040*/ 	.short	0x0000
        /*0042*/ 	.short	0x0000
        /*0044*/ 	.byte	0x00, 0xf5, 0x21, 0x00


	//----- nvinfo : EIATTR_SPARSE_MMA_MASK
	.align		4
.L_15:
        /*0048*/ 	.byte	0x03, 0x50
        /*004a*/ 	.short	0x0000


	//----- nvinfo : EIATTR_MAXREG_COUNT
	.align		4
        /*004c*/ 	.byte	0x03, 0x1b
        /*004e*/ 	.short	0x00ff


	//----- nvinfo : EIATTR_MERCURY_ISA_VERSION
	.align		4
        /*0050*/ 	.byte	0x03, 0x5f
        /*0052*/ 	.short	0x0101


	//----- nvinfo : EIATTR_VRC_CTA_INIT_COUNT
	.align		4
        /*0054*/ 	.byte	0x02, 0x4a
	.zero		1
	.zero		1


	//----- nvinfo : EIATTR_EXIT_INSTR_OFFSETS
	.align		4
        /*0058*/ 	.byte	0x04, 0x1c
        /*005a*/ 	.short	(.L_17 - .L_16)


	//   ....[0]....
.L_16:
        /*005c*/ 	.word	0x00000090


	//   ....[1]....
        /*0060*/ 	.word	0x00000190


	//----- nvinfo : EIATTR_CBANK_PARAM_SIZE
	.align		4
.L_17:
        /*0064*/ 	.byte	0x03, 0x19
        /*0066*/ 	.short	0x001c


	//----- nvinfo : EIATTR_PARAM_CBANK
	.align		4
        /*0068*/ 	.byte	0x04, 0x0a
        /*006a*/ 	.short	(.L_19 - .L_18)
	.align		4
.L_18:
        /*006c*/ 	.word	index@(.nv.constant0._Z17sumArraysOnDevicePfS_S_i)
        /*0070*/ 	.short	0x0380
        /*0072*/ 	.short	0x001c


	//----- nvinfo : EIATTR_SW_WAR
	.align		4
.L_19:
        /*0074*/ 	.byte	0x04, 0x36
        /*0076*/ 	.short	(.L_21 - .L_20)
.L_20:
        /*0078*/ 	.word	0x00000008
.L_21:


//--------------------- .nv.callgraph             --------------------------
	.section	.nv.callgraph,"",@"SHT_CUDA_CALLGRAPH"
	.align	4
	.sectionentsize	8
	.align		4
        /*0000*/ 	.word	0x00000000
	.align		4
        /*0004*/ 	.word	0xffffffff
	.align		4
        /*0008*/ 	.word	0x00000000
	.align		4
        /*000c*/ 	.word	0xfffffffe
	.align		4
        /*0010*/ 	.word	0x00000000
	.align		4
        /*0014*/ 	.word	0xfffffffd
	.align		4
        /*0018*/ 	.word	0x00000000
	.align		4
        /*001c*/ 	.word	0xfffffffc


//--------------------- .text._Z17sumArraysOnDevicePfS_S_i --------------------------
	.section	.text._Z17sumArraysOnDevicePfS_S_i,"ax",@progbits
	.align	128
        .global         _Z17sumArraysOnDevicePfS_S_i
        .type           _Z17sumArraysOnDevicePfS_S_i,@function
        .size           _Z17sumArraysOnDevicePfS_S_i,(.L_x_1 - _Z17sumArraysOnDevicePfS_S_i)
        .other          _Z17sumArraysOnDevicePfS_S_i,@"STO_CUDA_ENTRY STV_DEFAULT"
_Z17sumArraysOnDevicePfS_S_i:
.text._Z17sumArraysOnDevicePfS_S_i:
[----:B------:R-:W-:Y:S01]  /*0000*/  LDC R1, c[0x0][0x37c] ;  /* 0x0000df00ff017b82 */ /* 0x000fe20000000800 */
[----:B------:R-:W0:Y:S07]  /*0010*/  S2R R0, SR_TID.X ;  /* 0x0000000000007919 */ /* 0x000e2e0000002100 */
[----:B------:R-:W0:Y:S01]  /*0020*/  S2UR UR4, SR_CTAID.X ;  /* 0x00000000000479c3 */ /* 0x000e220000002500 */
[----:B------:R-:W1:Y:S07]  /*0030*/  LDCU UR5, c[0x0][0x398] ;  /* 0x00007300ff0577ac */ /* 0x000e6e0008000800 */
[----:B------:R-:W0:Y:S02]  /*0040*/  LDC R3, c[0x0][0x360] ;  /* 0x0000d800ff037b82 */ /* 0x000e240000000800 */
[----:B0-----:R-:W-:Y:S01]  /*0050*/  IMAD R0, R3, UR4, R0 ;  /* 0x0000000403007c24 */ /* 0x001fe2000f8e0200 */
[----:B-1----:R-:W-:-:S04]  /*0060*/  USHF.R.S32.HI UR4, URZ, 0x1f, UR5 ;  /* 0x0000001fff047899 */ /* 0x002fc80008011405 */
[----:B------:R-:W-:-:S04]  /*0070*/  ISETP.GE.U32.AND P0, PT, R0, UR5, PT ;  /* 0x0000000500007c0c */ /* 0x000fc8000bf06070 */
[----:B------:R-:W-:-:S13]  /*0080*/  ISETP.GE.U32.AND.EX P0, PT, RZ, UR4, PT, P0 ;  /* 0x00000004ff007c0c */ /* 0x000fda000bf06100 */
[----:B------:R-:W-:Y:S05]  /*0090*/  @P0 EXIT ;  /* 0x000000000000094d */ /* 0x000fea0003800000 */
[----:B------:R-:W0:Y:S01]  /*00a0*/  LDCU.128 UR8, c[0x0][0x380] ;  /* 0x00007000ff0877ac */ /* 0x000e220008000c00 */
[----:B------:R-:W-:Y:S01]  /*00b0*/  IMAD.SHL.U32 R6, R0, 0x4, RZ ;  /* 0x0000000400067824 */ /* 0x000fe200078e00ff */
[----:B------:R-:W-:Y:S01]  /*00c0*/  SHF.R.U32.HI R0, RZ, 0x1e, R0 ;  /* 0x0000001eff007819 */ /* 0x000fe20000011600 */
[----:B------:R-:W1:Y:S01]  /*00d0*/  LDCU.64 UR4, c[0x0][0x358] ;  /* 0x00006b00ff0477ac */ /* 0x000e620008000a00 */
[----:B------:R-:W2:Y:S02]  /*00e0*/  LDCU.64 UR6, c[0x0][0x390] ;  /* 0x00007200ff0677ac */ /* 0x000ea40008000a00 */
[C---:B0-----:R-:W-:Y:S02]  /*00f0*/  IADD3 R4, P1, PT, R6.reuse, UR10, RZ ;  /* 0x0000000a06047c10 */ /* 0x041fe4000ff3e0ff */
[----:B------:R-:W-:Y:S02]  /*0100*/  IADD3 R2, P0, PT, R6, UR8, RZ ;  /* 0x0000000806027c10 */ /* 0x000fe4000ff1e0ff */
[----:B------:R-:W-:-:S02]  /*0110*/  IADD3.X R5, PT, PT, R0, UR11, RZ, P1, !PT ;  /* 0x0000000b00057c10 */ /* 0x000fc40008ffe4ff */
[----:B------:R-:W-:-:S04]  /*0120*/  IADD3.X R3, PT, PT, R0, UR9, RZ, P0, !PT ;  /* 0x0000000900037c10 */ /* 0x000fc800087fe4ff */
[----:B-1----:R-:W3:Y:S04]  /*0130*/  LDG.E R5, desc[UR4][R4.64] ;  /* 0x0000000404057981 */ /* 0x002ee8000c1e1900 */
[----:B------:R-:W3:Y:S01]  /*0140*/  LDG.E R2, desc[UR4][R2.64] ;  /* 0x0000000402027981 */ /* 0x000ee2000c1e1900 */
[----:B--2---:R-:W-:-:S04]  /*0150*/  IADD3 R6, P0, PT, R6, UR6, RZ ;  /* 0x0000000606067c10 */ /* 0x004fc8000ff1e0ff */
[----:B------:R-:W-:Y:S01]  /*0160*/  IADD3.X R7, PT, PT, R0, UR7, RZ, P0, !PT ;  /* 0x0000000700077c10 */ /* 0x000fe200087fe4ff */
[----:B---3--:R-:W-:-:S05]  /*0170*/  FADD R9, R2, R5 ;  /* 0x0000000502097221 */ /* 0x008fca0000000000 */
[----:B------:R-:W-:Y:S01]  /*0180*/  STG.E desc[UR4][R6.64], R9 ;  /* 0x0000000906007986 */ /* 0x000fe2000c101904 */
[----:B------:R-:W-:Y:S05]  /*0190*/  EXIT ;  /* 0x000000000000794d */ /* 0x000fea0003800000 */
.L_x_0:
[----:B------:R-:W-:-:S00]  /*01a0*/  BRA `(.L_x_0) ;  /* 0xfffffffc00fc7947 */ /* 0x000fc0000383ffff */
[----:B------:R-:W-:-:S00]  /*01b0*/  NOP ;  /* 0x0000000000007918 */ /* 0x000fc00000000000 */
        /* <DEDUP_REMOVED lines=12> */
.L_x_1:


//--------------------- .nv.shared.reserved.0     --------------------------
	.section	.nv.shared.reserved.0,"aw",@nobits
	.weak		__nv_reservedSMEM_offset_0_alias
	.size		__nv_reservedSMEM_offset_0_alias, 0, 64
	.other		__nv_reservedSMEM_offset_0_alias,@"STO_CUDA_RESERVED_SHARED STV_DEFAULT"
__nv_reservedSMEM_offset_0_alias:
	.zero		0
	.zero		64


//--------------------- .nv.constant0._Z17sumArraysOnDevicePfS_S_i --------------------------
	.section	.nv.constant0._Z17sumArraysOnDevicePfS_S_i,"a",@progbits
	.sectionflags	@""
	.align	4
.nv.constant0._Z17sumArraysOnDevicePfS_S_i:
	.zero		924


//--------------------- SYMBOLS --------------------------

	.type		.nv.reservedSmem.offset0,@object
	.size		.nv.reservedSmem.offset0,0x4
